	.headerflags	@"EF_CUDA_TEXMODE_UNIFIED EF_CUDA_64BIT_ADDRESS EF_CUDA_ACCELERATORS EF_CUDA_SM90 EF_CUDA_VIRTUAL_SM(EF_CUDA_SM90)"
	.elftype	@"ET_EXEC"


//--------------------- .nv.info                  --------------------------
	.section	.nv.info,"",@"SHT_CUDA_INFO"
	.align	4


	//----- nvinfo : EIATTR_REGCOUNT
	.align		4
        /*0000*/ 	.byte	0x04, 0x2f
        /*0002*/ 	.short	(.L_3 - .L_2)
	.align		4
.L_2:
        /*0004*/ 	.word	index@(triton_poi_fused__native_batch_norm_legit_no_training_add_convolution_relu_25)
        /*0008*/ 	.word	0x00000020


	//----- nvinfo : EIATTR_MIN_STACK_SIZE
	.align		4
.L_3:
        /*000c*/ 	.byte	0x04, 0x12
        /*000e*/ 	.short	(.L_5 - .L_4)
	.align		4
.L_4:
        /*0010*/ 	.word	index@(triton_poi_fused__native_batch_norm_legit_no_training_add_convolution_relu_25)
        /*0014*/ 	.word	0x00000000


	//----- nvinfo : EIATTR_FRAME_SIZE
	.align		4
.L_5:
        /*0018*/ 	.byte	0x04, 0x11
        /*001a*/ 	.short	(.L_7 - .L_6)
	.align		4
.L_6:
        /*001c*/ 	.word	index@(triton_poi_fused__native_batch_norm_legit_no_training_add_convolution_relu_25)
        /*0020*/ 	.word	0x00000000


	//----- nvinfo : EIATTR_MIN_STACK_SIZE
	.align		4
.L_7:
        /*0024*/ 	.byte	0x04, 0x12
        /*0026*/ 	.short	(.L_9 - .L_8)
	.align		4
.L_8:
        /*0028*/ 	.word	index@(triton_poi_fused__native_batch_norm_legit_no_training_add_convolution_relu_25)
        /*002c*/ 	.word	0x00000000
.L_9:


//--------------------- .nv.info.triton_poi_fused__native_batch_norm_legit_no_training_add_convolution_relu_25 --------------------------
	.section	.nv.info.triton_poi_fused__native_batch_norm_legit_no_training_add_convolution_relu_25,"",@"SHT_CUDA_INFO"
	.sectionflags	@""
	.align	4


	//----- nvinfo : EIATTR_CUDA_API_VERSION
	.align		4
        /*0000*/ 	.byte	0x04, 0x37
        /*0002*/ 	.short	(.L_11 - .L_10)
.L_10:
        /*0004*/ 	.word	0x0000007c


	//----- nvinfo : EIATTR_KPARAM_INFO
	.align		4
.L_11:
        /*0008*/ 	.byte	0x04, 0x17
        /*000a*/ 	.short	(.L_13 - .L_12)
.L_12:
        /*000c*/ 	.word	0x00000000
        /*0010*/ 	.short	0x000e
        /*0012*/ 	.short	0x0070
        /*0014*/ 	.byte	0x00, 0xf0, 0x11, 0x00


	//----- nvinfo : EIATTR_KPARAM_INFO
	.align		4
.L_13:
        /*0018*/ 	.byte	0x04, 0x17
        /*001a*/ 	.short	(.L_15 - .L_14)
.L_14:
        /*001c*/ 	.word	0x00000000
        /*0020*/ 	.short	0x000d
        /*0022*/ 	.short	0x0068
        /*0024*/ 	.byte	0x00, 0xf4, 0x21, 0x00


	//----- nvinfo : EIATTR_KPARAM_INFO
	.align		4
.L_15:
        /*0028*/ 	.byte	0x04, 0x17
        /*002a*/ 	.short	(.L_17 - .L_16)
.L_16:
        /*002c*/ 	.word	0x00000000
        /*0030*/ 	.short	0x000c
        /*0032*/ 	.short	0x0060
        /*0034*/ 	.byte	0x00, 0xf4, 0x21, 0x00


	//----- nvinfo : EIATTR_KPARAM_INFO
	.align		4
.L_17:
        /*0038*/ 	.byte	0x04, 0x17
        /*003a*/ 	.short	(.L_19 - .L_18)
.L_18:
        /*003c*/ 	.word	0x00000000
        /*0040*/ 	.short	0x000b
        /*0042*/ 	.short	0x0058
        /*0044*/ 	.byte	0x00, 0xf4, 0x21, 0x00


	//----- nvinfo : EIATTR_KPARAM_INFO
	.align		4
.L_19:
        /*0048*/ 	.byte	0x04, 0x17
        /*004a*/ 	.short	(.L_21 - .L_20)
.L_20:
        /*004c*/ 	.word	0x00000000
        /*0050*/ 	.short	0x000a
        /*0052*/ 	.short	0x0050
        /*0054*/ 	.byte	0x00, 0xf4, 0x21, 0x00


	//----- nvinfo : EIATTR_KPARAM_INFO
	.align		4
.L_21:
        /*0058*/ 	.byte	0x04, 0x17
        /*005a*/ 	.short	(.L_23 - .L_22)
.L_22:
        /*005c*/ 	.word	0x00000000
        /*0060*/ 	.short	0x0009
        /*0062*/ 	.short	0x0048
        /*0064*/ 	.byte	0x00, 0xf4, 0x21, 0x00


	//----- nvinfo : EIATTR_KPARAM_INFO
	.align		4
.L_23:
        /*0068*/ 	.byte	0x04, 0x17
        /*006a*/ 	.short	(.L_25 - .L_24)
.L_24:
        /*006c*/ 	.word	0x00000000
        /*0070*/ 	.short	0x0008
        /*0072*/ 	.short	0x0040
        /*0074*/ 	.byte	0x00, 0xf4, 0x21, 0x00


	//----- nvinfo : EIATTR_KPARAM_INFO
	.align		4
.L_25:
        /*0078*/ 	.byte	0x04, 0x17
        /*007a*/ 	.short	(.L_27 - .L_26)
.L_26:
        /*007c*/ 	.word	0x00000000
        /*0080*/ 	.short	0x0007
        /*0082*/ 	.short	0x0038
        /*0084*/ 	.byte	0x00, 0xf4, 0x21, 0x00


	//----- nvinfo : EIATTR_KPARAM_INFO
	.align		4
.L_27:
        /*0088*/ 	.byte	0x04, 0x17
        /*008a*/ 	.short	(.L_29 - .L_28)
.L_28:
        /*008c*/ 	.word	0x00000000
        /*0090*/ 	.short	0x0006
        /*0092*/ 	.short	0x0030
        /*0094*/ 	.byte	0x00, 0xf4, 0x21, 0x00


	//----- nvinfo : EIATTR_KPARAM_INFO
	.align		4
.L_29:
        /*0098*/ 	.byte	0x04, 0x17
        /*009a*/ 	.short	(.L_31 - .L_30)
.L_30:
        /*009c*/ 	.word	0x00000000
        /*00a0*/ 	.short	0x0005
        /*00a2*/ 	.short	0x0028
        /*00a4*/ 	.byte	0x00, 0xf4, 0x21, 0x00


	//----- nvinfo : EIATTR_KPARAM_INFO
	.align		4
.L_31:
        /*00a8*/ 	.byte	0x04, 0x17
        /*00aa*/ 	.short	(.L_33 - .L_32)
.L_32:
        /*00ac*/ 	.word	0x00000000
        /*00b0*/ 	.short	0x0004
        /*00b2*/ 	.short	0x0020
        /*00b4*/ 	.byte	0x00, 0xf4, 0x21, 0x00


	//----- nvinfo : EIATTR_KPARAM_INFO
	.align		4
.L_33:
        /*00b8*/ 	.byte	0x04, 0x17
        /*00ba*/ 	.short	(.L_35 - .L_34)
.L_34:
        /*00bc*/ 	.word	0x00000000
        /*00c0*/ 	.short	0x0003
        /*00c2*/ 	.short	0x0018
        /*00c4*/ 	.byte	0x00, 0xf4, 0x21, 0x00


	//----- nvinfo : EIATTR_KPARAM_INFO
	.align		4
.L_35:
        /*00c8*/ 	.byte	0x04, 0x17
        /*00ca*/ 	.short	(.L_37 - .L_36)
.L_36:
        /*00cc*/ 	.word	0x00000000
        /*00d0*/ 	.short	0x0002
        /*00d2*/ 	.short	0x0010
        /*00d4*/ 	.byte	0x00, 0xf4, 0x21, 0x00


	//----- nvinfo : EIATTR_KPARAM_INFO
	.align		4
.L_37:
        /*00d8*/ 	.byte	0x04, 0x17
        /*00da*/ 	.short	(.L_39 - .L_38)
.L_38:
        /*00dc*/ 	.word	0x00000000
        /*00e0*/ 	.short	0x0001
        /*00e2*/ 	.short	0x0008
        /*00e4*/ 	.byte	0x00, 0xf4, 0x21, 0x00


	//----- nvinfo : EIATTR_KPARAM_INFO
	.align		4
.L_39:
        /*00e8*/ 	.byte	0x04, 0x17
        /*00ea*/ 	.short	(.L_41 - .L_40)
.L_40:
        /*00ec*/ 	.word	0x00000000
        /*00f0*/ 	.short	0x0000
        /*00f2*/ 	.short	0x0000
        /*00f4*/ 	.byte	0x00, 0xf4, 0x21, 0x00


	//----- nvinfo : EIATTR_SPARSE_MMA_MASK
	.align		4
.L_41:
        /*00f8*/ 	.byte	0x03, 0x50
        /*00fa*/ 	.short	0x0000


	//----- nvinfo : EIATTR_MAXREG_COUNT
	.align		4
        /*00fc*/ 	.byte	0x03, 0x1b
        /*00fe*/ 	.short	0x00ff


	//----- nvinfo : EIATTR_EXIT_INSTR_OFFSETS
	.align		4
        /*0100*/ 	.byte	0x04, 0x1c
        /*0102*/ 	.short	(.L_43 - .L_42)


	//   ....[0]....
.L_42:
        /*0104*/ 	.word	0x00000600


	//   ....[1]....
        /*0108*/ 	.word	0x00000620


	//----- nvinfo : EIATTR_REQNTID
	.align		4
.L_43:
        /*010c*/ 	.byte	0x04, 0x10
        /*010e*/ 	.short	(.L_45 - .L_44)
.L_44:
        /*0110*/ 	.word	0x00000080
        /*0114*/ 	.word	0x00000001
        /*0118*/ 	.word	0x00000001


	//----- nvinfo : EIATTR_CBANK_PARAM_SIZE
	.align		4
.L_45:
        /*011c*/ 	.byte	0x03, 0x19
        /*011e*/ 	.short	0x0074


	//----- nvinfo : EIATTR_PARAM_CBANK
	.align		4
        /*0120*/ 	.byte	0x04, 0x0a
        /*0122*/ 	.short	(.L_47 - .L_46)
	.align		4
.L_46:
        /*0124*/ 	.word	index@(.nv.constant0.triton_poi_fused__native_batch_norm_legit_no_training_add_convolution_relu_25)
        /*0128*/ 	.short	0x0210
        /*012a*/ 	.short	0x0074


	//----- nvinfo : EIATTR_SW_WAR
	.align		4
.L_47:
        /*012c*/ 	.byte	0x04, 0x36
        /*012e*/ 	.short	(.L_49 - .L_48)
.L_48:
        /*0130*/ 	.word	0x00000008
.L_49:


//--------------------- .nv.callgraph             --------------------------
	.section	.nv.callgraph,"",@"SHT_CUDA_CALLGRAPH"
	.align	4
	.sectionentsize	8
	.align		4
        /*0000*/ 	.word	0x00000000
	.align		4
        /*0004*/ 	.word	0xffffffff
	.align		4
        /*0008*/ 	.word	0x00000000
	.align		4
        /*000c*/ 	.word	0xfffffffe
	.align		4
        /*0010*/ 	.word	0x00000000
	.align		4
        /*0014*/ 	.word	0xfffffffd
	.align		4
        /*0018*/ 	.word	0x00000000
	.align		4
        /*001c*/ 	.word	0xfffffffc


//--------------------- .nv.constant4             --------------------------
	.section	.nv.constant4,"a",@progbits
	.align	8
	.align		8
.nv.constant4:
        /*0000*/ 	.dword	_$_str
	.align		8
        /*0008*/ 	.dword	_$_str_$_2


//--------------------- .text.triton_poi_fused__native_batch_norm_legit_no_training_add_convolution_relu_25 --------------------------
	.section	.text.triton_poi_fused__native_batch_norm_legit_no_training_add_convolution_relu_25,"ax",@progbits
	.align	128
        .global         triton_poi_fused__native_batch_norm_legit_no_training_add_convolution_relu_25
        .type           triton_poi_fused__native_batch_norm_legit_no_training_add_convolution_relu_25,@function
        .size           triton_poi_fused__native_batch_norm_legit_no_training_add_convolution_relu_25,(.L_x_1 - triton_poi_fused__native_batch_norm_legit_no_training_add_convolution_relu_25)
        .other          triton_poi_fused__native_batch_norm_legit_no_training_add_convolution_relu_25,@"STO_CUDA_ENTRY STV_DEFAULT"
triton_poi_fused__native_batch_norm_legit_no_training_add_convolution_relu_25:
.text.triton_poi_fused__native_batch_norm_legit_no_training_add_convolution_relu_25:
[----:B------:R-:W0:Y:S01]  /*0000*/  LDC R1, c[0x0][0x28] ;  /* 0x00000a00ff017b82 */ /* 0x000e220000000800 */
[----:B------:R-:W1:Y:S07]  /*0010*/  S2R R4, SR_TID.X ;  /* 0x0000000000047919 */ /* 0x000e6e0000002100 */
[----:B------:R-:W2:Y:S01]  /*0020*/  LDC.64 R12, c[0x0][0x230] ;  /* 0x00008c00ff0c7b82 */ /* 0x000ea20000000a00 */
[----:B------:R-:W-:Y:S01]  /*0030*/  CS2R R6, SRZ ;  /* 0x0000000000067805 */ /* 0x000fe2000001ff00 */
[----:B------:R-:W-:Y:S01]  /*0040*/  ULDC.64 UR4, c[0x0][0x208] ;  /* 0x0000820000047ab9 */ /* 0x000fe20000000a00 */
[----:B------:R-:W3:Y:S05]  /*0050*/  S2R R3, SR_CTAID.X ;  /* 0x0000000000037919 */ /* 0x000eea0000002500 */
[----:B------:R-:W4:Y:S08]  /*0060*/  LDC.64 R16, c[0x0][0x258] ;  /* 0x00009600ff107b82 */ /* 0x000f300000000a00 */
[----:B------:R-:W5:Y:S08]  /*0070*/  LDC.64 R8, c[0x0][0x210] ;  /* 0x00008400ff087b82 */ /* 0x000f700000000a00 */
[----:B------:R-:W5:Y:S01]  /*0080*/  LDC.64 R26, c[0x0][0x248] ;  /* 0x00009200ff1a7b82 */ /* 0x000f620000000a00 */
[----:B-1----:R-:W-:-:S07]  /*0090*/  LOP3.LUT R4, R4, 0x7f, RZ, 0xc0, !PT ;  /* 0x0000007f04047812 */ /* 0x002fce00078ec0ff */
[----:B------:R-:W1:Y:S01]  /*00a0*/  LDC.64 R10, c[0x0][0x218] ;  /* 0x00008600ff0a7b82 */ /* 0x000e620000000a00 */
[----:B---3--:R-:W-:Y:S02]  /*00b0*/  SHF.R.S32.HI R0, RZ, 0x18, R3 ;  /* 0x00000018ff007819 */ /* 0x008fe40000011403 */
[----:B------:R-:W-:Y:S02]  /*00c0*/  LEA R4, R3, R4, 0x7 ;  /* 0x0000000403047211 */ /* 0x000fe400078e38ff */
[----:B------:R-:W-:-:S03]  /*00d0*/  SGXT R3, R0, 0x1 ;  /* 0x000000010003781a */ /* 0x000fc60000000200 */
[----:B------:R-:W3:Y:S01]  /*00e0*/  LDC.64 R28, c[0x0][0x228] ;  /* 0x00008a00ff1c7b82 */ /* 0x000ee20000000a00 */
[----:B------:R-:W-:Y:S02]  /*00f0*/  ISETP.GE.AND P0, PT, R4, 0x800, PT ;  /* 0x000008000400780c */ /* 0x000fe40003f06270 */
[----:B------:R-:W-:-:S04]  /*0100*/  LEA.HI R3, R3, R4, RZ, 0x9 ;  /* 0x0000000403037211 */ /* 0x000fc800078f48ff */
[----:B------:R-:W-:Y:S01]  /*0110*/  LOP3.LUT R3, R3, 0xfffffe00, RZ, 0xc0, !PT ;  /* 0xfffffe0003037812 */ /* 0x000fe200078ec0ff */
[----:B------:R-:W1:Y:S03]  /*0120*/  LDC.64 R20, c[0x0][0x250] ;  /* 0x00009400ff147b82 */ /* 0x000e660000000a00 */
[----:B------:R-:W-:-:S05]  /*0130*/  IADD3 R25, R4, -R3, RZ ;  /* 0x8000000304197210 */ /* 0x000fca0007ffe0ff */
[C---:B--2---:R-:W-:Y:S01]  /*0140*/  IMAD.WIDE R12, R25.reuse, 0x4, R12 ;  /* 0x00000004190c7825 */ /* 0x044fe200078e020c */
[----:B------:R-:W2:Y:S04]  /*0150*/  LDC.64 R2, c[0x0][0x220] ;  /* 0x00008800ff027b82 */ /* 0x000ea80000000a00 */
[----:B------:R5:W3:Y:S01]  /*0160*/  @!P0 LDG.E.EL R7, desc[UR4][R12.64] ;  /* 0x000000040c078981 */ /* 0x000ae2000c2e1900 */
[----:B----4-:R-:W-:-:S03]  /*0170*/  IMAD.WIDE R16, R25, 0x4, R16 ;  /* 0x0000000419107825 */ /* 0x010fc600078e0210 */
[----:B------:R-:W4:Y:S02]  /*0180*/  LDC.64 R14, c[0x0][0x240] ;  /* 0x00009000ff0e7b82 */ /* 0x000f240000000a00 */
[----:B------:R5:W3:Y:S01]  /*0190*/  @!P0 LDG.E.EL R6, desc[UR4][R16.64] ;  /* 0x0000000410068981 */ /* 0x000ae2000c2e1900 */
[----:B------:R-:W-:-:S05]  /*01a0*/  CS2R R22, SRZ ;  /* 0x0000000000167805 */ /* 0x000fca000001ff00 */
[----:B0----5:R-:W0:Y:S08]  /*01b0*/  LDC.64 R12, c[0x0][0x238] ;  /* 0x00008e00ff0c7b82 */ /* 0x021e300000000a00 */
[----:B------:R-:W5:Y:S01]  /*01c0*/  LDC.64 R16, c[0x0][0x260] ;  /* 0x00009800ff107b82 */ /* 0x000f620000000a00 */
[----:B--2---:R-:W-:-:S07]  /*01d0*/  IMAD.WIDE R2, R25, 0x4, R2 ;  /* 0x0000000419027825 */ /* 0x004fce00078e0202 */
[----:B------:R-:W2:Y:S01]  /*01e0*/  LDC.64 R18, c[0x0][0x268] ;  /* 0x00009a00ff127b82 */ /* 0x000ea20000000a00 */
[----:B------:R0:W3:Y:S01]  /*01f0*/  @!P0 LDG.E.EL R23, desc[UR4][R2.64] ;  /* 0x0000000402178981 */ /* 0x0000e2000c2e1900 */
[----:B------:R-:W-:Y:S01]  /*0200*/  HFMA2.MMA R5, -RZ, RZ, 0, 0 ;  /* 0x00000000ff057435 */ /* 0x000fe200000001ff */
[----:B------:R-:W-:Y:S01]  /*0210*/  IMAD.WIDE R8, R4, 0x4, R8 ;  /* 0x0000000404087825 */ /* 0x000fe200078e0208 */
[----:B------:R-:W-:-:S03]  /*0220*/  MOV R0, RZ ;  /* 0x000000ff00007202 */ /* 0x000fc60000000f00 */
[----:B------:R-:W-:Y:S01]  /*0230*/  IMAD.WIDE R26, R25, 0x4, R26 ;  /* 0x00000004191a7825 */ /* 0x000fe200078e021a */
[----:B0-----:R-:W-:-:S03]  /*0240*/  CS2R R2, SRZ ;  /* 0x0000000000027805 */ /* 0x001fc6000001ff00 */
[----:B-1----:R-:W-:Y:S01]  /*0250*/  IMAD.WIDE R10, R4, 0x4, R10 ;  /* 0x00000004040a7825 */ /* 0x002fe200078e020a */
[----:B------:R0:W3:Y:S03]  /*0260*/  @!P0 LDG.E.EL R5, desc[UR4][R26.64] ;  /* 0x000000041a058981 */ /* 0x0000e6000c2e1900 */
[C---:B---3--:R-:W-:Y:S01]  /*0270*/  IMAD.WIDE R28, R25.reuse, 0x4, R28 ;  /* 0x00000004191c7825 */ /* 0x048fe200078e021c */
[----:B------:R-:W3:Y:S03]  /*0280*/  @!P0 LDG.E R2, desc[UR4][R8.64] ;  /* 0x0000000408028981 */ /* 0x000ee6000c1e1900 */
[----:B------:R-:W-:Y:S01]  /*0290*/  IMAD.WIDE R20, R25, 0x4, R20 ;  /* 0x0000000419147825 */ /* 0x000fe200078e0214 */
[----:B------:R-:W3:Y:S01]  /*02a0*/  @!P0 LDG.E R0, desc[UR4][R10.64] ;  /* 0x000000040a008981 */ /* 0x000ee2000c1e1900 */
[----:B0-----:R-:W-:-:S02]  /*02b0*/  CS2R R26, SRZ ;  /* 0x00000000001a7805 */ /* 0x001fc4000001ff00 */
[C---:B------:R-:W-:Y:S01]  /*02c0*/  IMAD.WIDE R12, R25.reuse, 0x4, R12 ;  /* 0x00000004190c7825 */ /* 0x040fe200078e020c */
[----:B------:R-:W3:Y:S03]  /*02d0*/  @!P0 LDG.E.EL R22, desc[UR4][R28.64] ;  /* 0x000000041c168981 */ /* 0x000ee6000c2e1900 */
[C---:B----4-:R-:W-:Y:S01]  /*02e0*/  IMAD.WIDE R14, R25.reuse, 0x4, R14 ;  /* 0x00000004190e7825 */ /* 0x050fe200078e020e */
[----:B------:R-:W4:Y:S03]  /*02f0*/  @!P0 LDG.E.EL R3, desc[UR4][R20.64] ;  /* 0x0000000414038981 */ /* 0x000f26000c2e1900 */
[C---:B-----5:R-:W-:Y:S01]  /*0300*/  IMAD.WIDE R16, R25.reuse, 0x4, R16 ;  /* 0x0000000419107825 */ /* 0x060fe200078e0210 */
[----:B------:R0:W5:Y:S03]  /*0310*/  @!P0 LDG.E.EL R26, desc[UR4][R12.64] ;  /* 0x000000040c1a8981 */ /* 0x000166000c2e1900 */
[----:B--2---:R-:W-:Y:S01]  /*0320*/  IMAD.WIDE R18, R25, 0x4, R18 ;  /* 0x0000000419127825 */ /* 0x004fe200078e0212 */
[----:B------:R-:W-:Y:S01]  /*0330*/  CS2R R24, SRZ ;  /* 0x0000000000187805 */ /* 0x000fe2000001ff00 */
[----:B------:R1:W2:Y:S05]  /*0340*/  @!P0 LDG.E.EL R27, desc[UR4][R16.64] ;  /* 0x00000004101b8981 */ /* 0x0002aa000c2e1900 */
[----:B------:R3:W5:Y:S01]  /*0350*/  @!P0 LDG.E.EL R25, desc[UR4][R14.64] ;  /* 0x000000040e198981 */ /* 0x000762000c2e1900 */
[----:B0-----:R-:W0:Y:S03]  /*0360*/  LDC.64 R12, c[0x0][0x278] ;  /* 0x00009e00ff0c7b82 */ /* 0x001e260000000a00 */
[----:B------:R-:W2:Y:S01]  /*0370*/  @!P0 LDG.E.EL R24, desc[UR4][R18.64] ;  /* 0x0000000412188981 */ /* 0x000ea2000c2e1900 */
[----:B-1----:R-:W-:Y:S01]  /*0380*/  HFMA2.MMA R16, -RZ, RZ, 1.625, 0 ;  /* 0x3e800000ff107435 */ /* 0x002fe200000001ff */
[----:B0-----:R-:W-:-:S04]  /*0390*/  IMAD.WIDE R12, R4, 0x4, R12 ;  /* 0x00000004040c7825 */ /* 0x001fc800078e020c */
[----:B------:R-:W-:-:S04]  /*03a0*/  FADD R7, R7, 9.9999997473787516356e-06 ;  /* 0x3727c5ac07077421 */ /* 0x000fc80000000000 */
[----:B------:R-:W0:Y:S01]  /*03b0*/  MUFU.SQRT R20, R7 ;  /* 0x0000000700147308 */ /* 0x000e220000002000 */
[----:B------:R-:W-:-:S07]  /*03c0*/  FADD R6, R6, 9.9999997473787516356e-06 ;  /* 0x3727c5ac06067421 */ /* 0x000fce0000000000 */
[----:B------:R-:W1:Y:S01]  /*03d0*/  MUFU.SQRT R21, R6 ;  /* 0x0000000600157308 */ /* 0x000e620000002000 */
[C---:B0-----:R-:W-:Y:S02]  /*03e0*/  FSETP.GT.AND P1, PT, R20.reuse, 8.50705917302346158658e+37, PT ;  /* 0x7e8000001400780b */ /* 0x041fe40003f24000 */
[----:B------:R-:W-:Y:S02]  /*03f0*/  FSETP.GEU.AND P3, PT, R20, 1.175494350822287508e-38, PT ;  /* 0x008000001400780b */ /* 0x000fe40003f6e000 */
[C---:B-1----:R-:W-:Y:S02]  /*0400*/  FSETP.GT.AND P2, PT, R21.reuse, 8.50705917302346158658e+37, PT ;  /* 0x7e8000001500780b */ /* 0x042fe40003f44000 */
[----:B------:R-:W-:-:S07]  /*0410*/  FSETP.GEU.AND P4, PT, R21, 1.175494350822287508e-38, PT ;  /* 0x008000001500780b */ /* 0x000fce0003f8e000 */
[----:B------:R-:W-:-:S04]  /*0420*/  @P1 FMUL R20, R20, 0.25 ;  /* 0x3e80000014141820 */ /* 0x000fc80000400000 */
[----:B------:R-:W-:Y:S01]  /*0430*/  @!P3 FMUL R20, R20, 16777216 ;  /* 0x4b8000001414b820 */ /* 0x000fe20000400000 */
[----:B------:R-:W-:Y:S01]  /*0440*/  FSEL R7, R16, 1, P1 ;  /* 0x3f80000010077808 */ /* 0x000fe20000800000 */
[----:B------:R-:W-:-:S04]  /*0450*/  @P2 FMUL R21, R21, 0.25 ;  /* 0x3e80000015152820 */ /* 0x000fc80000400000 */
[----:B------:R-:W0:Y:S01]  /*0460*/  MUFU.RCP R20, R20 ;  /* 0x0000001400147308 */ /* 0x000e220000001000 */
[----:B------:R-:W-:Y:S01]  /*0470*/  @!P4 FMUL R21, R21, 16777216 ;  /* 0x4b8000001515c820 */ /* 0x000fe20000400000 */
[----:B------:R-:W-:-:S06]  /*0480*/  @!P3 FMUL R7, R7, 16777216 ;  /* 0x4b8000000707b820 */ /* 0x000fcc0000400000 */
[----:B------:R-:W1:Y:S01]  /*0490*/  MUFU.RCP R21, R21 ;  /* 0x0000001500157308 */ /* 0x000e620000001000 */
[----:B------:R-:W-:Y:S01]  /*04a0*/  FSEL R16, R16, 1, P2 ;  /* 0x3f80000010107808 */ /* 0x000fe20001000000 */
[----:B---3--:R-:W-:Y:S01]  /*04b0*/  FADD R23, R23, R2 ;  /* 0x0000000217177221 */ /* 0x008fe20000000000 */
[----:B0-----:R-:W-:Y:S02]  /*04c0*/  FMUL R14, R20, R7 ;  /* 0x00000007140e7220 */ /* 0x001fe40000400000 */
[----:B------:R-:W0:Y:S01]  /*04d0*/  LDC.64 R6, c[0x0][0x270] ;  /* 0x00009c00ff067b82 */ /* 0x000e220000000a00 */
[----:B------:R-:W-:Y:S01]  /*04e0*/  FADD R0, R5, R0 ;  /* 0x0000000005007221 */ /* 0x000fe20000000000 */
[----:B------:R-:W-:Y:S01]  /*04f0*/  @!P4 FMUL R16, R16, 16777216 ;  /* 0x4b8000001010c820 */ /* 0x000fe20000400000 */
[----:B------:R-:W-:Y:S02]  /*0500*/  FADD R5, R23, -R22 ;  /* 0x8000001617057221 */ /* 0x000fe40000000000 */
[----:B----4-:R-:W-:Y:S01]  /*0510*/  FADD R3, R0, -R3 ;  /* 0x8000000300037221 */ /* 0x010fe20000000000 */
[----:B-1----:R-:W-:Y:S01]  /*0520*/  FMUL R16, R21, R16 ;  /* 0x0000001015107220 */ /* 0x002fe20000400000 */
[----:B------:R-:W-:-:S03]  /*0530*/  FMUL R14, R14, R5 ;  /* 0x000000050e0e7220 */ /* 0x000fc60000400000 */
[----:B------:R-:W-:Y:S01]  /*0540*/  FMUL R3, R16, R3 ;  /* 0x0000000310037220 */ /* 0x000fe20000400000 */
[----:B-----5:R-:W-:-:S03]  /*0550*/  FFMA R14, R14, R26, R25 ;  /* 0x0000001a0e0e7223 */ /* 0x020fc60000000019 */
[----:B--2---:R-:W-:Y:S02]  /*0560*/  FFMA R3, R3, R27, R24 ;  /* 0x0000001b03037223 */ /* 0x004fe40000000018 */
[----:B------:R-:W-:-:S03]  /*0570*/  FSETP.GEU.AND P2, PT, R14, RZ, PT ;  /* 0x000000ff0e00720b */ /* 0x000fc60003f4e000 */
[C---:B------:R-:W-:Y:S02]  /*0580*/  FSETP.GEU.AND P1, PT, R3.reuse, RZ, PT ;  /* 0x000000ff0300720b */ /* 0x040fe40003f2e000 */
[----:B------:R-:W-:Y:S01]  /*0590*/  FSEL R14, R14, RZ, P2 ;  /* 0x000000ff0e0e7208 */ /* 0x000fe20001000000 */
[----:B0-----:R-:W-:Y:S01]  /*05a0*/  IMAD.WIDE R6, R4, 0x4, R6 ;  /* 0x0000000404067825 */ /* 0x001fe200078e0206 */
[----:B------:R-:W-:Y:S01]  /*05b0*/  FSEL R3, R3, RZ, P1 ;  /* 0x000000ff03037208 */ /* 0x000fe20000800000 */
[----:B------:R0:W-:Y:S04]  /*05c0*/  @!P0 STG.E desc[UR4][R8.64], R23 ;  /* 0x0000001708008986 */ /* 0x0001e8000c101904 */
[----:B------:R0:W-:Y:S01]  /*05d0*/  @!P0 STG.E desc[UR4][R6.64], R14 ;  /* 0x0000000e06008986 */ /* 0x0001e2000c101904 */
[----:B------:R-:W-:-:S03]  /*05e0*/  FADD R3, R14, R3 ;  /* 0x000000030e037221 */ /* 0x000fc60000000000 */
[----:B------:R0:W-:Y:S02]  /*05f0*/  @!P0 STG.E desc[UR4][R10.64], R0 ;  /* 0x000000000a008986 */ /* 0x0001e4000c101904 */
[----:B0-----:R-:W-:Y:S05]  /*0600*/  @P0 EXIT ;  /* 0x000000000000094d */ /* 0x001fea0003800000 */
[----:B------:R-:W-:Y:S01]  /*0610*/  STG.E desc[UR4][R12.64], R3 ;  /* 0x000000030c007986 */ /* 0x000fe2000c101904 */
[----:B------:R-:W-:Y:S05]  /*0620*/  EXIT ;  /* 0x000000000000794d */ /* 0x000fea0003800000 */
.L_x_0:
[----:B------:R-:W-:-:S00]  /*0630*/  BRA `(.L_x_0) ;  /* 0xfffffffc00fc7947 */ /* 0x000fc0000383ffff */
[----:B------:R-:W-:-:S00]  /*0640*/  NOP ;  /* 0x0000000000007918 */ /* 0x000fc00000000000 */
        /* <DEDUP_REMOVED lines=11> */
.L_x_1:


//--------------------- .nv.global.init           --------------------------
	.section	.nv.global.init,"aw",@progbits
.nv.global.init:
	.type		_$_str,@object
	.size		_$_str,(_$_str_$_2 - _$_str)
_$_str:
        /*0000*/ 	.byte	0x5f, 0x5f, 0x43, 0x55, 0x44, 0x41, 0x5f, 0x46, 0x54, 0x5a, 0x00
	.type		_$_str_$_2,@object
	.size		_$_str_$_2,(.L_1 - _$_str_$_2)
_$_str_$_2:
        /*000b*/ 	.byte	0x5f, 0x5f, 0x43, 0x55, 0x44, 0x41, 0x5f, 0x50, 0x52, 0x45, 0x43, 0x5f, 0x53, 0x51, 0x52, 0x54
        /*001b*/ 	.byte	0x00
.L_1:


//--------------------- .nv.constant0.triton_poi_fused__native_batch_norm_legit_no_training_add_convolution_relu_25 --------------------------
	.section	.nv.constant0.triton_poi_fused__native_batch_norm_legit_no_training_add_convolution_relu_25,"a",@progbits
	.sectionflags	@""
	.align	4
.nv.constant0.triton_poi_fused__native_batch_norm_legit_no_training_add_convolution_relu_25:
	.zero		644
